	.headerflags	@"EF_CUDA_TEXMODE_UNIFIED EF_CUDA_64BIT_ADDRESS EF_CUDA_ACCELERATORS EF_CUDA_SM90 EF_CUDA_VIRTUAL_SM(EF_CUDA_SM90)"
	.elftype	@"ET_EXEC"


//--------------------- .nv.info                  --------------------------
	.section	.nv.info,"",@"SHT_CUDA_INFO"
	.align	4


	//----- nvinfo : EIATTR_REGCOUNT
	.align		4
        /*0000*/ 	.byte	0x04, 0x2f
        /*0002*/ 	.short	(.L_4 - .L_3)
	.align		4
.L_3:
        /*0004*/ 	.word	index@(triton_poi_fused_max_pool2d_with_indices_max_unpool2d_10)
        /*0008*/ 	.word	0x00000022


	//----- nvinfo : EIATTR_MIN_STACK_SIZE
	.align		4
.L_4:
        /*000c*/ 	.byte	0x04, 0x12
        /*000e*/ 	.short	(.L_6 - .L_5)
	.align		4
.L_5:
        /*0010*/ 	.word	index@(triton_poi_fused_max_pool2d_with_indices_max_unpool2d_10)
        /*0014*/ 	.word	0x00000000


	//----- nvinfo : EIATTR_FRAME_SIZE
	.align		4
.L_6:
        /*0018*/ 	.byte	0x04, 0x11
        /*001a*/ 	.short	(.L_8 - .L_7)
	.align		4
.L_7:
        /*001c*/ 	.word	index@(triton_poi_fused_max_pool2d_with_indices_max_unpool2d_10)
        /*0020*/ 	.word	0x00000000


	//----- nvinfo : EIATTR_MIN_STACK_SIZE
	.align		4
.L_8:
        /*0024*/ 	.byte	0x04, 0x12
        /*0026*/ 	.short	(.L_10 - .L_9)
	.align		4
.L_9:
        /*0028*/ 	.word	index@(triton_poi_fused_max_pool2d_with_indices_max_unpool2d_10)
        /*002c*/ 	.word	0x00000000
.L_10:


//--------------------- .nv.info.triton_poi_fused_max_pool2d_with_indices_max_unpool2d_10 --------------------------
	.section	.nv.info.triton_poi_fused_max_pool2d_with_indices_max_unpool2d_10,"",@"SHT_CUDA_INFO"
	.sectionflags	@""
	.align	4


	//----- nvinfo : EIATTR_CUDA_API_VERSION
	.align		4
        /*0000*/ 	.byte	0x04, 0x37
        /*0002*/ 	.short	(.L_12 - .L_11)
.L_11:
        /*0004*/ 	.word	0x0000007c


	//----- nvinfo : EIATTR_KPARAM_INFO
	.align		4
.L_12:
        /*0008*/ 	.byte	0x04, 0x17
        /*000a*/ 	.short	(.L_14 - .L_13)
.L_13:
        /*000c*/ 	.word	0x00000000
        /*0010*/ 	.short	0x0003
        /*0012*/ 	.short	0x0018
        /*0014*/ 	.byte	0x00, 0xf0, 0x11, 0x00


	//----- nvinfo : EIATTR_KPARAM_INFO
	.align		4
.L_14:
        /*0018*/ 	.byte	0x04, 0x17
        /*001a*/ 	.short	(.L_16 - .L_15)
.L_15:
        /*001c*/ 	.word	0x00000000
        /*0020*/ 	.short	0x0002
        /*0022*/ 	.short	0x0010
        /*0024*/ 	.byte	0x00, 0xf4, 0x21, 0x00


	//----- nvinfo : EIATTR_KPARAM_INFO
	.align		4
.L_16:
        /*0028*/ 	.byte	0x04, 0x17
        /*002a*/ 	.short	(.L_18 - .L_17)
.L_17:
        /*002c*/ 	.word	0x00000000
        /*0030*/ 	.short	0x0001
        /*0032*/ 	.short	0x0008
        /*0034*/ 	.byte	0x00, 0xf4, 0x21, 0x00


	//----- nvinfo : EIATTR_KPARAM_INFO
	.align		4
.L_18:
        /*0038*/ 	.byte	0x04, 0x17
        /*003a*/ 	.short	(.L_20 - .L_19)
.L_19:
        /*003c*/ 	.word	0x00000000
        /*0040*/ 	.short	0x0000
        /*0042*/ 	.short	0x0000
        /*0044*/ 	.byte	0x00, 0xf4, 0x21, 0x00


	//----- nvinfo : EIATTR_SPARSE_MMA_MASK
	.align		4
.L_20:
        /*0048*/ 	.byte	0x03, 0x50
        /*004a*/ 	.short	0x0000


	//----- nvinfo : EIATTR_MAXREG_COUNT
	.align		4
        /*004c*/ 	.byte	0x03, 0x1b
        /*004e*/ 	.short	0x00ff


	//----- nvinfo : EIATTR_EXTERNS
	.align		4
        /*0050*/ 	.byte	0x04, 0x0f
        /*0052*/ 	.short	(.L_22 - .L_21)


	//   ....[0]....
	.align		4
.L_21:
        /*0054*/ 	.word	index@(__assertfail)


	//----- nvinfo : EIATTR_SYSCALL_OFFSETS
	.align		4
.L_22:
        /*0058*/ 	.byte	0x04, 0x46
        /*005a*/ 	.short	(.L_24 - .L_23)


	//   ....[0]....
.L_23:
        /*005c*/ 	.word	0x000006f0


	//----- nvinfo : EIATTR_EXIT_INSTR_OFFSETS
	.align		4
.L_24:
        /*0060*/ 	.byte	0x04, 0x1c
        /*0062*/ 	.short	(.L_26 - .L_25)


	//   ....[0]....
.L_25:
        /*0064*/ 	.word	0x00000950


	//   ....[1]....
        /*0068*/ 	.word	0x00000980


	//----- nvinfo : EIATTR_REQNTID
	.align		4
.L_26:
        /*006c*/ 	.byte	0x04, 0x10
        /*006e*/ 	.short	(.L_28 - .L_27)
.L_27:
        /*0070*/ 	.word	0x00000080
        /*0074*/ 	.word	0x00000001
        /*0078*/ 	.word	0x00000001


	//----- nvinfo : EIATTR_CRS_STACK_SIZE
	.align		4
.L_28:
        /*007c*/ 	.byte	0x04, 0x1e
        /*007e*/ 	.short	(.L_30 - .L_29)
.L_29:
        /*0080*/ 	.word	0x00000000


	//----- nvinfo : EIATTR_CBANK_PARAM_SIZE
	.align		4
.L_30:
        /*0084*/ 	.byte	0x03, 0x19
        /*0086*/ 	.short	0x001c


	//----- nvinfo : EIATTR_PARAM_CBANK
	.align		4
        /*0088*/ 	.byte	0x04, 0x0a
        /*008a*/ 	.short	(.L_32 - .L_31)
	.align		4
.L_31:
        /*008c*/ 	.word	index@(.nv.constant0.triton_poi_fused_max_pool2d_with_indices_max_unpool2d_10)
        /*0090*/ 	.short	0x0210
        /*0092*/ 	.short	0x001c


	//----- nvinfo : EIATTR_SW_WAR
	.align		4
.L_32:
        /*0094*/ 	.byte	0x04, 0x36
        /*0096*/ 	.short	(.L_34 - .L_33)
.L_33:
        /*0098*/ 	.word	0x00000008
.L_34:


//--------------------- .nv.callgraph             --------------------------
	.section	.nv.callgraph,"",@"SHT_CUDA_CALLGRAPH"
	.align	4
	.sectionentsize	8
	.align		4
        /*0000*/ 	.word	0x00000000
	.align		4
        /*0004*/ 	.word	0xffffffff
	.align		4
        /*0008*/ 	.word	index@(triton_poi_fused_max_pool2d_with_indices_max_unpool2d_10)
	.align		4
        /*000c*/ 	.word	index@(__assertfail)
	.align		4
        /*0010*/ 	.word	0x00000000
	.align		4
        /*0014*/ 	.word	0xfffffffe
	.align		4
        /*0018*/ 	.word	0x00000000
	.align		4
        /*001c*/ 	.word	0xfffffffd
	.align		4
        /*0020*/ 	.word	0x00000000
	.align		4
        /*0024*/ 	.word	0xfffffffc


//--------------------- .nv.constant4             --------------------------
	.section	.nv.constant4,"a",@progbits
	.align	8
	.align		8
.nv.constant4:
        /*0000*/ 	.dword	__assertfail
	.align		8
        /*0008*/ 	.dword	assertFunc_0
	.align		8
        /*0010*/ 	.dword	assertFile_0
	.align		8
        /*0018*/ 	.dword	assertMessage_0


//--------------------- .text.triton_poi_fused_max_pool2d_with_indices_max_unpool2d_10 --------------------------
	.section	.text.triton_poi_fused_max_pool2d_with_indices_max_unpool2d_10,"ax",@progbits
	.sectionflags	@"SHF_BARRIERS=1"
	.align	128
        .global         triton_poi_fused_max_pool2d_with_indices_max_unpool2d_10
        .type           triton_poi_fused_max_pool2d_with_indices_max_unpool2d_10,@function
        .size           triton_poi_fused_max_pool2d_with_indices_max_unpool2d_10,(.L_x_2 - triton_poi_fused_max_pool2d_with_indices_max_unpool2d_10)
        .other          triton_poi_fused_max_pool2d_with_indices_max_unpool2d_10,@"STO_CUDA_ENTRY STV_DEFAULT"
triton_poi_fused_max_pool2d_with_indices_max_unpool2d_10:
.text.triton_poi_fused_max_pool2d_with_indices_max_unpool2d_10:
[----:B------:R-:W0:Y:S01]  /*0000*/  LDC R1, c[0x0][0x28] ;  /* 0x00000a00ff017b82 */ /* 0x000e220000000800 */
[----:B------:R-:W1:Y:S07]  /*0010*/  S2R R22, SR_CTAID.X ;  /* 0x0000000000167919 */ /* 0x000e6e0000002500 */
[----:B------:R-:W2:Y:S01]  /*0020*/  LDC.64 R2, c[0x0][0x210] ;  /* 0x00008400ff027b82 */ /* 0x000ea20000000a00 */
[----:B------:R-:W-:Y:S01]  /*0030*/  IMAD.MOV.U32 R14, RZ, RZ, RZ ;  /* 0x000000ffff0e7224 */ /* 0x000fe200078e00ff */
[----:B------:R-:W-:Y:S01]  /*0040*/  ULDC.64 UR4, c[0x0][0x208] ;  /* 0x0000820000047ab9 */ /* 0x000fe20000000a00 */
[----:B------:R-:W3:Y:S01]  /*0050*/  S2R R24, SR_TID.X ;  /* 0x0000000000187919 */ /* 0x000ee20000002100 */
[----:B------:R-:W-:Y:S01]  /*0060*/  IMAD.MOV.U32 R20, RZ, RZ, RZ ;  /* 0x000000ffff147224 */ /* 0x000fe200078e00ff */
[----:B------:R-:W-:-:S02]  /*0070*/  CS2R R18, SRZ ;  /* 0x0000000000127805 */ /* 0x000fc4000001ff00 */
[----:B-1----:R-:W-:Y:S01]  /*0080*/  SHF.R.U32.HI R7, RZ, 0x17, R22 ;  /* 0x00000017ff077819 */ /* 0x002fe20000011616 */
[----:B------:R-:W-:Y:S02]  /*0090*/  IMAD.SHL.U32 R0, R22, 0x100, RZ ;  /* 0x0000010016007824 */ /* 0x000fe400078e00ff */
[----:B---3--:R-:W-:Y:S01]  /*00a0*/  IMAD.SHL.U32 R25, R24, 0x2, RZ ;  /* 0x0000000218197824 */ /* 0x008fe200078e00ff */
[----:B------:R-:W-:Y:S01]  /*00b0*/  SGXT.U32 R7, R7, 0x1 ;  /* 0x000000010707781a */ /* 0x000fe20000000000 */
[----:B------:R-:W-:-:S03]  /*00c0*/  VIADD R0, R0, 0x1 ;  /* 0x0000000100007836 */ /* 0x000fc60000000000 */
[----:B------:R-:W-:Y:S01]  /*00d0*/  LOP3.LUT R25, R25, 0xfe, RZ, 0xc0, !PT ;  /* 0x000000fe19197812 */ /* 0x000fe200078ec0ff */
[----:B------:R-:W-:-:S03]  /*00e0*/  IMAD.IADD R4, R0, 0x1, R7 ;  /* 0x0000000100047824 */ /* 0x000fc600078e0207 */
[----:B------:R-:W-:Y:S02]  /*00f0*/  PRMT R23, R25, 0x6540, R22 ;  /* 0x0000654019177816 */ /* 0x000fe40000000016 */
[----:B------:R-:W-:Y:S02]  /*0100*/  LOP3.LUT R5, R4, 0x7fffff02, RZ, 0xc0, !PT ;  /* 0x7fffff0204057812 */ /* 0x000fe400078ec0ff */
[C---:B------:R-:W-:Y:S01]  /*0110*/  ISETP.GE.AND P1, PT, R23.reuse, 0x800, PT ;  /* 0x000008001700780c */ /* 0x040fe20003f26270 */
[----:B------:R-:W-:Y:S02]  /*0120*/  IMAD.SHL.U32 R9, R23, 0x4, RZ ;  /* 0x0000000417097824 */ /* 0x000fe400078e00ff */
[----:B------:R-:W-:-:S04]  /*0130*/  IMAD.IADD R5, R0, 0x1, -R5 ;  /* 0x0000000100057824 */ /* 0x000fc800078e0a05 */
[----:B------:R-:W-:Y:S02]  /*0140*/  IMAD.SHL.U32 R6, R5, 0x2, RZ ;  /* 0x0000000205067824 */ /* 0x000fe400078e00ff */
[----:B--2---:R-:W-:-:S04]  /*0150*/  IMAD.WIDE R4, R9, 0x4, R2 ;  /* 0x0000000409047825 */ /* 0x004fc800078e0202 */
[----:B------:R-:W-:Y:S01]  /*0160*/  IMAD.IADD R15, R6, 0x1, R9 ;  /* 0x00000001060f7824 */ /* 0x000fe200078e0209 */
[----:B------:R-:W2:Y:S03]  /*0170*/  @!P1 LDG.E.EL R14, desc[UR4][R4.64] ;  /* 0x00000004040e9981 */ /* 0x000ea6000c2e1900 */
[C---:B------:R-:W-:Y:S01]  /*0180*/  IMAD.WIDE R10, R15.reuse, 0x4, R2 ;  /* 0x000000040f0a7825 */ /* 0x040fe200078e0202 */
[----:B------:R-:W2:Y:S03]  /*0190*/  @!P1 LDG.E.EL R20, desc[UR4][R4.64+0x4] ;  /* 0x0000040404149981 */ /* 0x000ea6000c2e1900 */
[----:B------:R-:W-:Y:S01]  /*01a0*/  IMAD.MOV.U32 R9, RZ, RZ, RZ ;  /* 0x000000ffff097224 */ /* 0x000fe200078e00ff */
[----:B------:R-:W3:Y:S01]  /*01b0*/  @!P1 LDG.E.EL R18, desc[UR4][R10.64] ;  /* 0x000000040a129981 */ /* 0x000ee2000c2e1900 */
[----:B------:R-:W-:-:S03]  /*01c0*/  VIADD R13, R15, 0x4 ;  /* 0x000000040f0d7836 */ /* 0x000fc60000000000 */
[----:B------:R-:W3:Y:S01]  /*01d0*/  @!P1 LDG.E.EL R19, desc[UR4][R10.64+0x4] ;  /* 0x000004040a139981 */ /* 0x000ee2000c2e1900 */
[----:B------:R-:W-:Y:S02]  /*01e0*/  IMAD.MOV.U32 R0, RZ, RZ, RZ ;  /* 0x000000ffff007224 */ /* 0x000fe400078e00ff */
[----:B------:R-:W-:Y:S01]  /*01f0*/  IMAD.WIDE R12, R13, 0x4, R2 ;  /* 0x000000040d0c7825 */ /* 0x000fe200078e0202 */
[----:B------:R-:W4:Y:S04]  /*0200*/  @!P1 LDG.E.EL R9, desc[UR4][R4.64+0x10] ;  /* 0x0000100404099981 */ /* 0x000f28000c2e1900 */
[----:B------:R-:W5:Y:S01]  /*0210*/  @!P1 LDG.E.EL R0, desc[UR4][R12.64] ;  /* 0x000000040c009981 */ /* 0x000f62000c2e1900 */
[----:B------:R-:W-:Y:S01]  /*0220*/  CS2R R16, SRZ ;  /* 0x0000000000107805 */ /* 0x000fe2000001ff00 */
[----:B------:R-:W-:-:S04]  /*0230*/  VIADD R15, R15, 0x5 ;  /* 0x000000050f0f7836 */ /* 0x000fc80000000000 */
[----:B------:R-:W-:Y:S01]  /*0240*/  IMAD.WIDE R2, R15, 0x4, R2 ;  /* 0x000000040f027825 */ /* 0x000fe200078e0202 */
[----:B------:R1:W5:Y:S04]  /*0250*/  @!P1 LDG.E.EL R16, desc[UR4][R4.64+0x14] ;  /* 0x0000140404109981 */ /* 0x000368000c2e1900 */
[----:B------:R2:W5:Y:S01]  /*0260*/  @!P1 LDG.E.EL R17, desc[UR4][R2.64] ;  /* 0x0000000402119981 */ /* 0x000562000c2e1900 */
[----:B------:R-:W-:-:S05]  /*0270*/  SHF.R.S32.HI R8, RZ, 0x1, R23 ;  /* 0x00000001ff087819 */ /* 0x000fca0000011417 */
[----:B------:R-:W-:Y:S01]  /*0280*/  IMAD.IADD R7, R7, 0x1, R8 ;  /* 0x0000000107077824 */ /* 0x000fe200078e0208 */
[----:B-1----:R-:W-:-:S04]  /*0290*/  SHF.R.S32.HI R4, RZ, 0x17, R22 ;  /* 0x00000017ff047819 */ /* 0x002fc80000011416 */
[----:B------:R-:W-:-:S05]  /*02a0*/  LOP3.LUT R7, R7, 0xfffffffe, RZ, 0xc0, !PT ;  /* 0xfffffffe07077812 */ /* 0x000fca00078ec0ff */
[----:B------:R-:W-:Y:S01]  /*02b0*/  IMAD.IADD R8, R8, 0x1, -R7 ;  /* 0x0000000108087824 */ /* 0x000fe200078e0a07 */
[C---:B--2---:R-:W-:Y:S02]  /*02c0*/  FSETP.GT.AND P4, PT, R20.reuse, R14, PT ;  /* 0x0000000e1400720b */ /* 0x044fe40003f84000 */
[----:B------:R-:W-:Y:S02]  /*02d0*/  FSETP.NAN.AND P3, PT, R20, R20, PT ;  /* 0x000000141400720b */ /* 0x000fe40003f68000 */
[----:B---3--:R-:W-:Y:S02]  /*02e0*/  FSETP.GT.AND P0, PT, R19, R18, PT ;  /* 0x000000121300720b */ /* 0x008fe40003f04000 */
[----:B----4-:R-:W-:-:S07]  /*02f0*/  FSETP.NAN.AND P2, PT, R9, R9, PT ;  /* 0x000000090900720b */ /* 0x010fce0003f48000 */
[----:B------:R-:W-:Y:S02]  /*0300*/  @!P4 FSEL R20, R20, R14, P3 ;  /* 0x0000000e1414c208 */ /* 0x000fe40001800000 */
[----:B-----5:R-:W-:Y:S02]  /*0310*/  FSETP.NAN.AND P3, PT, R0, R0, PT ;  /* 0x000000000000720b */ /* 0x020fe40003f68000 */
[C---:B------:R-:W-:Y:S02]  /*0320*/  FSETP.NAN.AND P6, PT, R19.reuse, R19, PT ;  /* 0x000000131300720b */ /* 0x040fe40003fc8000 */
[----:B------:R-:W-:Y:S02]  /*0330*/  FSETP.GEU.AND P5, PT, R20, R9, PT ;  /* 0x000000091400720b */ /* 0x000fe40003fae000 */
[----:B------:R-:W-:Y:S02]  /*0340*/  @!P0 FSEL R19, R19, R18, P6 ;  /* 0x0000001213138208 */ /* 0x000fe40003000000 */
[----:B0-----:R-:W-:-:S02]  /*0350*/  SEL R2, RZ, 0x1, !P4 ;  /* 0x00000001ff027807 */ /* 0x001fc40006000000 */
[----:B------:R-:W-:Y:S02]  /*0360*/  @!P2 FSEL R9, R9, R20, !P5 ;  /* 0x000000140909a208 */ /* 0x000fe40006800000 */
[----:B------:R-:W-:Y:S02]  /*0370*/  FSETP.GEU.AND P4, PT, R19, R0, PT ;  /* 0x000000001300720b */ /* 0x000fe40003f8e000 */
[----:B------:R-:W-:Y:S02]  /*0380*/  SEL R2, R2, 0x2, P5 ;  /* 0x0000000202027807 */ /* 0x000fe40002800000 */
[----:B------:R-:W-:Y:S02]  /*0390*/  FSETP.GEU.AND P2, PT, R9, R16, PT ;  /* 0x000000100900720b */ /* 0x000fe40003f4e000 */
[----:B------:R-:W-:Y:S02]  /*03a0*/  SEL R3, RZ, 0x1, !P0 ;  /* 0x00000001ff037807 */ /* 0x000fe40004000000 */
[----:B------:R-:W-:-:S02]  /*03b0*/  @!P3 FSEL R0, R0, R19, !P4 ;  /* 0x000000130000b208 */ /* 0x000fc40006000000 */
[----:B------:R-:W-:Y:S02]  /*03c0*/  SEL R27, R2, 0x3, P2 ;  /* 0x00000003021b7807 */ /* 0x000fe40001000000 */
[----:B------:R-:W-:Y:S02]  /*03d0*/  SEL R3, R3, 0x2, P4 ;  /* 0x0000000203037807 */ /* 0x000fe40002000000 */
[----:B------:R-:W-:Y:S02]  /*03e0*/  FSETP.GEU.AND P3, PT, R0, R17, PT ;  /* 0x000000110000720b */ /* 0x000fe40003f6e000 */
[----:B------:R-:W-:Y:S02]  /*03f0*/  SGXT R2, R4, 0x1 ;  /* 0x000000010402781a */ /* 0x000fe40000000200 */
[----:B------:R-:W-:Y:S02]  /*0400*/  SHF.R.U32.HI R5, RZ, 0x1, R27 ;  /* 0x00000001ff057819 */ /* 0x000fe4000001161b */
[----:B------:R-:W-:-:S02]  /*0410*/  SEL R3, R3, 0x3, P3 ;  /* 0x0000000303037807 */ /* 0x000fc40001800000 */
[----:B------:R-:W-:Y:S01]  /*0420*/  LEA.HI R2, R2, R23, RZ, 0x2 ;  /* 0x0000001702027211 */ /* 0x000fe200078f10ff */
[----:B------:R-:W-:Y:S01]  /*0430*/  IMAD R5, R8, 0x2, R5 ;  /* 0x0000000208057824 */ /* 0x000fe200078e0205 */
[----:B------:R-:W-:Y:S02]  /*0440*/  LOP3.LUT R6, R3, R6, RZ, 0xfc, !PT ;  /* 0x0000000603067212 */ /* 0x000fe400078efcff */
[----:B------:R-:W-:Y:S01]  /*0450*/  SHF.R.U32.HI R3, RZ, 0x1, R3 ;  /* 0x00000001ff037819 */ /* 0x000fe20000011603 */
[----:B------:R-:W-:Y:S01]  /*0460*/  IMAD.SHL.U32 R2, R2, 0x4, RZ ;  /* 0x0000000402027824 */ /* 0x000fe200078e00ff */
[----:B------:R-:W-:Y:S01]  /*0470*/  SHF.R.S32.HI R7, RZ, 0x1f, R6 ;  /* 0x0000001fff077819 */ /* 0x000fe20000011406 */
[----:B------:R-:W-:-:S04]  /*0480*/  IMAD.WIDE R18, R5, 0x4, RZ ;  /* 0x0000000405127825 */ /* 0x000fc800078e02ff */
[----:B------:R-:W-:Y:S01]  /*0490*/  IMAD R3, R8, 0x2, R3 ;  /* 0x0000000208037824 */ /* 0x000fe200078e0203 */
[----:B------:R-:W-:Y:S02]  /*04a0*/  LOP3.LUT R2, R2, 0xfffffff0, RZ, 0xc0, !PT ;  /* 0xfffffff002027812 */ /* 0x000fe400078ec0ff */
[----:B------:R-:W-:Y:S01]  /*04b0*/  LOP3.LUT R27, R18, 0x1, R27, 0xf8, !PT ;  /* 0x00000001121b7812 */ /* 0x000fe200078ef81b */
[----:B------:R-:W-:Y:S01]  /*04c0*/  IMAD.WIDE R14, R3, 0x4, R6 ;  /* 0x00000004030e7825 */ /* 0x000fe200078e0206 */
[----:B------:R-:W-:Y:S02]  /*04d0*/  SHF.R.S32.HI R3, RZ, 0x1f, R2 ;  /* 0x0000001fff037819 */ /* 0x000fe40000011402 */
[----:B------:R-:W-:Y:S02]  /*04e0*/  IADD3 R5, P0, R2, R27, RZ ;  /* 0x0000001b02057210 */ /* 0x000fe40007f1e0ff */
[----:B------:R-:W-:-:S03]  /*04f0*/  IADD3 R2, P4, R14, R2, RZ ;  /* 0x000000020e027210 */ /* 0x000fc60007f9e0ff */
[--C-:B------:R-:W-:Y:S02]  /*0500*/  IMAD.X R31, R19, 0x1, R3.reuse, P0 ;  /* 0x00000001131f7824 */ /* 0x100fe400000e0603 */
[----:B------:R-:W-:-:S03]  /*0510*/  IMAD.X R3, R15, 0x1, R3, P4 ;  /* 0x000000010f037824 */ /* 0x000fc600020e0603 */
[----:B------:R-:W-:Y:S02]  /*0520*/  SHF.R.U32.HI R28, RZ, 0x12, R31 ;  /* 0x00000012ff1c7819 */ /* 0x000fe4000001161f */
[----:B------:R-:W-:Y:S02]  /*0530*/  SHF.R.U32.HI R29, RZ, 0x12, R3 ;  /* 0x00000012ff1d7819 */ /* 0x000fe40000011603 */
[----:B------:R-:W-:Y:S02]  /*0540*/  LOP3.LUT R28, R28, 0x2000, RZ, 0xc0, !PT ;  /* 0x000020001c1c7812 */ /* 0x000fe400078ec0ff */
[----:B------:R-:W-:Y:S02]  /*0550*/  LOP3.LUT R29, R29, 0x2000, RZ, 0xc0, !PT ;  /* 0x000020001d1d7812 */ /* 0x000fe400078ec0ff */
[----:B------:R-:W-:Y:S02]  /*0560*/  IADD3 R28, P0, R28, R5, RZ ;  /* 0x000000051c1c7210 */ /* 0x000fe40007f1e0ff */
[----:B------:R-:W-:-:S03]  /*0570*/  IADD3 R29, P4, R29, R2, RZ ;  /* 0x000000021d1d7210 */ /* 0x000fc60007f9e0ff */
[----:B------:R-:W-:Y:S01]  /*0580*/  IMAD.X R31, RZ, RZ, R31, P0 ;  /* 0x000000ffff1f7224 */ /* 0x000fe200000e061f */
[----:B------:R-:W-:Y:S01]  /*0590*/  LOP3.LUT R2, R29, R28, RZ, 0xfc, !PT ;  /* 0x0000001c1d027212 */ /* 0x000fe200078efcff */
[----:B------:R-:W-:-:S03]  /*05a0*/  IMAD.X R26, RZ, RZ, R3, P4 ;  /* 0x000000ffff1a7224 */ /* 0x000fc600020e0603 */
[----:B------:R-:W-:Y:S02]  /*05b0*/  ISETP.GE.U32.AND P0, PT, R2, 0x2000, PT ;  /* 0x000020000200780c */ /* 0x000fe40003f06070 */
[----:B------:R-:W-:-:S04]  /*05c0*/  LOP3.LUT R2, R26, R31, RZ, 0xfc, !PT ;  /* 0x0000001f1a027212 */ /* 0x000fc800078efcff */
[----:B------:R-:W-:-:S04]  /*05d0*/  ISETP.GE.U32.AND.EX P0, PT, R2, RZ, PT, P0 ;  /* 0x000000ff0200720c */ /* 0x000fc80003f06100 */
[----:B------:R-:W-:-:S13]  /*05e0*/  ISETP.GT.OR P0, PT, R23, 0x7ff, !P0 ;  /* 0x000007ff1700780c */ /* 0x000fda0004704670 */
[----:B------:R-:W-:Y:S05]  /*05f0*/  @P0 BRA `(.L_x_0) ;  /* 0x0000000000400947 */ /* 0x000fea0003800000 */
[----:B------:R-:W-:Y:S01]  /*0600*/  MOV R2, 0x0 ;  /* 0x0000000000027802 */ /* 0x000fe20000000f00 */
[----:B------:R-:W-:Y:S01]  /*0610*/  ULDC.64 UR6, c[0x4][0x18] ;  /* 0x0100060000067ab9 */ /* 0x000fe20000000a00 */
[----:B------:R-:W-:Y:S01]  /*0620*/  ULDC.64 UR8, c[0x4][0x8] ;  /* 0x0100020000087ab9 */ /* 0x000fe20000000a00 */
[----:B------:R-:W-:-:S07]  /*0630*/  IMAD.U32 R4, RZ, RZ, UR6 ;  /* 0x00000006ff047e24 */ /* 0x000fce000f8e00ff */
[----:B------:R-:W-:Y:S01]  /*0640*/  LEPC R20, `(.L_x_0) ;  /* 0x00000000b014794e */ /* 0x000fe20000000000 */
[----:B------:R-:W-:Y:S01]  /*0650*/  IMAD.U32 R5, RZ, RZ, UR7 ;  /* 0x00000007ff057e24 */ /* 0x000fe2000f8e00ff */
[----:B------:R-:W0:Y:S01]  /*0660*/  LDC.64 R2, c[0x4][R2] ;  /* 0x0100000002027b82 */ /* 0x000e220000000a00 */
[----:B------:R-:W-:Y:S01]  /*0670*/  ULDC.64 UR6, c[0x4][0x10] ;  /* 0x0100040000067ab9 */ /* 0x000fe20000000a00 */
[----:B------:R-:W-:Y:S02]  /*0680*/  IMAD.U32 R10, RZ, RZ, UR8 ;  /* 0x00000008ff0a7e24 */ /* 0x000fe4000f8e00ff */
[----:B------:R-:W-:Y:S02]  /*0690*/  IMAD.U32 R6, RZ, RZ, UR6 ;  /* 0x00000006ff067e24 */ /* 0x000fe4000f8e00ff */
[----:B------:R-:W-:Y:S02]  /*06a0*/  IMAD.U32 R7, RZ, RZ, UR7 ;  /* 0x00000007ff077e24 */ /* 0x000fe4000f8e00ff */
[----:B------:R-:W-:-:S02]  /*06b0*/  IMAD.U32 R11, RZ, RZ, UR9 ;  /* 0x00000009ff0b7e24 */ /* 0x000fc4000f8e00ff */
[----:B------:R-:W-:Y:S02]  /*06c0*/  IMAD.MOV.U32 R8, RZ, RZ, 0x42 ;  /* 0x00000042ff087424 */ /* 0x000fe400078e00ff */
[----:B------:R-:W-:Y:S02]  /*06d0*/  IMAD.MOV.U32 R12, RZ, RZ, 0x1 ;  /* 0x00000001ff0c7424 */ /* 0x000fe400078e00ff */
[----:B------:R-:W-:-:S07]  /*06e0*/  IMAD.MOV.U32 R13, RZ, RZ, RZ ;  /* 0x000000ffff0d7224 */ /* 0x000fce00078e00ff */
[----:B0-----:R-:W-:Y:S05]  /*06f0*/  CALL.ABS.NOINC R2 ;  /* 0x0000000002007343 */ /* 0x001fea0003c00000 */
.L_x_0:
[----:B------:R-:W0:Y:S01]  /*0700*/  S2R R5, SR_CgaCtaId ;  /* 0x0000000000057919 */ /* 0x000e220000008800 */
[----:B------:R-:W1:Y:S01]  /*0710*/  LDC.64 R2, c[0x0][0x218] ;  /* 0x00008600ff027b82 */ /* 0x000e620000000a00 */
[----:B------:R-:W-:Y:S01]  /*0720*/  MOV R4, 0x400 ;  /* 0x0000040000047802 */ /* 0x000fe20000000f00 */
[----:B------:R-:W-:Y:S01]  /*0730*/  @!P1 IMAD.MOV.U32 R12, RZ, RZ, R27 ;  /* 0x000000ffff0c9224 */ /* 0x000fe200078e001b */
[----:B------:R-:W-:Y:S05]  /*0740*/  WARPSYNC.ALL ;  /* 0x0000000000007948 */ /* 0x000fea0003800000 */
[----:B------:R-:W-:Y:S01]  /*0750*/  BAR.SYNC.DEFER_BLOCKING 0x0 ;  /* 0x0000000000007b1d */ /* 0x000fe20000010000 */
[----:B------:R-:W-:-:S02]  /*0760*/  FSETP.NAN.AND P5, PT, R16, R16, PT ;  /* 0x000000101000720b */ /* 0x000fc40003fa8000 */
[----:B------:R-:W-:Y:S02]  /*0770*/  LOP3.LUT R21, R24, 0x7f, RZ, 0xc0, !PT ;  /* 0x0000007f18157812 */ /* 0x000fe400078ec0ff */
[----:B------:R-:W-:Y:S01]  /*0780*/  FSETP.NAN.AND P6, PT, R17, R17, PT ;  /* 0x000000111100720b */ /* 0x000fe20003fc8000 */
[----:B------:R-:W-:Y:S02]  /*0790*/  ULDC.64 UR6, c[0x0][0x220] ;  /* 0x0000880000067ab9 */ /* 0x000fe40000000a00 */
[----:B------:R-:W-:-:S04]  /*07a0*/  LEA R6, P4, R29, UR6, 0x2 ;  /* 0x000000061d067c11 */ /* 0x000fc8000f8810ff */
[----:B------:R-:W-:Y:S02]  /*07b0*/  LEA.HI.X R7, R29, UR7, R26, 0x2, P4 ;  /* 0x000000071d077c11 */ /* 0x000fe4000a0f141a */
[----:B------:R-:W-:-:S04]  /*07c0*/  @!P5 SEL R16, R16, R9, !P2 ;  /* 0x000000091010d207 */ /* 0x000fc80005000000 */
[----:B------:R-:W-:Y:S01]  /*07d0*/  @!P6 SEL R17, R17, R0, !P3 ;  /* 0x000000001111e207 */ /* 0x000fe20005800000 */
[----:B-1----:R-:W-:Y:S01]  /*07e0*/  IMAD.WIDE R2, R23, 0x8, R2 ;  /* 0x0000000817027825 */ /* 0x002fe200078e0202 */
[----:B0-----:R-:W-:Y:S02]  /*07f0*/  PRMT R8, R5, 0x654, R4 ;  /* 0x0000065405087816 */ /* 0x001fe40000000004 */
[----:B------:R-:W-:-:S03]  /*0800*/  LEA R4, P0, R28, UR6, 0x2 ;  /* 0x000000061c047c11 */ /* 0x000fc6000f8010ff */
[--C-:B------:R-:W-:Y:S01]  /*0810*/  IMAD R13, R25, 0x8, R8.reuse ;  /* 0x00000008190d7824 */ /* 0x100fe200078e0208 */
[----:B------:R-:W-:Y:S01]  /*0820*/  LEA.HI.X R5, R28, UR7, R31, 0x2, P0 ;  /* 0x000000071c057c11 */ /* 0x000fe200080f141f */
[----:B------:R-:W-:Y:S02]  /*0830*/  IMAD R18, R21, 0x8, R8 ;  /* 0x0000000815127824 */ /* 0x000fe400078e0208 */
[----:B------:R-:W-:Y:S02]  /*0840*/  IMAD R25, R25, -0x4, R13 ;  /* 0xfffffffc19197824 */ /* 0x000fe400078e020d */
[----:B------:R0:W-:Y:S01]  /*0850*/  STS.128 [R13], R4 ;  /* 0x000000040d007388 */ /* 0x0001e20000000c00 */
[C---:B------:R-:W-:Y:S01]  /*0860*/  IMAD R0, R21.reuse, -0x4, R18 ;  /* 0xfffffffc15007824 */ /* 0x040fe200078e0212 */
[----:B------:R-:W-:-:S04]  /*0870*/  PRMT R21, R21, 0x6540, R22 ;  /* 0x0000654015157816 */ /* 0x000fc80000000016 */
[C---:B------:R-:W-:Y:S02]  /*0880*/  ISETP.GE.AND P0, PT, R21.reuse, 0x800, PT ;  /* 0x000008001500780c */ /* 0x040fe40003f06270 */
[----:B------:R-:W-:Y:S01]  /*0890*/  LOP3.LUT R21, R21, 0x80, RZ, 0xfc, !PT ;  /* 0x0000008015157812 */ /* 0x000fe200078efcff */
[----:B0-----:R-:W-:-:S05]  /*08a0*/  @!P1 IMAD.MOV.U32 R13, RZ, RZ, R19 ;  /* 0x000000ffff0d9224 */ /* 0x001fca00078e0013 */
[----:B------:R-:W-:Y:S01]  /*08b0*/  @!P1 STG.E.128 desc[UR4][R2.64], R12 ;  /* 0x0000000c02009986 */ /* 0x000fe2000c101d04 */
[----:B------:R-:W-:Y:S01]  /*08c0*/  BAR.SYNC.DEFER_BLOCKING 0x0 ;  /* 0x0000000000007b1d */ /* 0x000fe20000010000 */
[----:B------:R-:W-:-:S05]  /*08d0*/  ISETP.GE.AND P1, PT, R21, 0x800, PT ;  /* 0x000008001500780c */ /* 0x000fca0003f26270 */
[----:B------:R-:W-:Y:S04]  /*08e0*/  LDS.64 R8, [R18] ;  /* 0x0000000012087984 */ /* 0x000fe80000000a00 */
[----:B------:R-:W-:Y:S01]  /*08f0*/  LDS.64 R10, [R18+0x400] ;  /* 0x00040000120a7984 */ /* 0x000fe20000000a00 */
[----:B------:R-:W-:Y:S06]  /*0900*/  BAR.SYNC.DEFER_BLOCKING 0x0 ;  /* 0x0000000000007b1d */ /* 0x000fec0000010000 */
[----:B------:R-:W-:Y:S02]  /*0910*/  STS.64 [R25], R16 ;  /* 0x0000001019007388 */ /* 0x000fe40000000a00 */
[----:B------:R-:W-:Y:S06]  /*0920*/  BAR.SYNC.DEFER_BLOCKING 0x0 ;  /* 0x0000000000007b1d */ /* 0x000fec0000010000 */
[----:B------:R-:W0:Y:S04]  /*0930*/  LDS R5, [R0] ;  /* 0x0000000000057984 */ /* 0x000e280000000800 */
[----:B0-----:R0:W-:Y:S01]  /*0940*/  @!P0 STG.E desc[UR4][R8.64], R5 ;  /* 0x0000000508008986 */ /* 0x0011e2000c101904 */
[----:B------:R-:W-:Y:S05]  /*0950*/  @P1 EXIT ;  /* 0x000000000000194d */ /* 0x000fea0003800000 */
[----:B------:R-:W0:Y:S04]  /*0960*/  LDS R3, [R0+0x200] ;  /* 0x0002000000037984 */ /* 0x000e280000000800 */
[----:B0-----:R-:W-:Y:S01]  /*0970*/  STG.E desc[UR4][R10.64], R3 ;  /* 0x000000030a007986 */ /* 0x001fe2000c101904 */
[----:B------:R-:W-:Y:S05]  /*0980*/  EXIT ;  /* 0x000000000000794d */ /* 0x000fea0003800000 */
.L_x_1:
[----:B------:R-:W-:-:S00]  /*0990*/  BRA `(.L_x_1) ;  /* 0xfffffffc00fc7947 */ /* 0x000fc0000383ffff */
[----:B------:R-:W-:-:S00]  /*09a0*/  NOP ;  /* 0x0000000000007918 */ /* 0x000fc00000000000 */
        /* <DEDUP_REMOVED lines=13> */
.L_x_2:


//--------------------- .nv.global.init           --------------------------
	.section	.nv.global.init,"aw",@progbits
.nv.global.init:
	.type		assertFunc_0,@object
	.size		assertFunc_0,(assertMessage_0 - assertFunc_0)
assertFunc_0:
        /*0000*/ 	.byte	0x75, 0x6e, 0x6b, 0x6e, 0x6f, 0x77, 0x6e, 0x00
	.type		assertMessage_0,@object
	.size		assertMessage_0,(assertFile_0 - assertMessage_0)
assertMessage_0:
        /*0008*/ 	.byte	0x69, 0x6e, 0x64, 0x65, 0x78, 0x20, 0x6f, 0x75, 0x74, 0x20, 0x6f, 0x66, 0x20, 0x62, 0x6f, 0x75
        /*0018*/ 	.byte	0x6e, 0x64, 0x73, 0x3a, 0x20, 0x30, 0x20, 0x3c, 0x3d, 0x20, 0x74, 0x6d, 0x70, 0x33, 0x33, 0x20
        /*0028*/ 	.byte	0x3c, 0x20, 0x38, 0x31, 0x39, 0x32, 0x00
	.type		assertFile_0,@object
	.size		assertFile_0,(.L_1 - assertFile_0)
assertFile_0:
        /*002f*/ 	.byte	0x69, 0x6e, 0x64, 0x75, 0x63, 0x74, 0x6f, 0x72, 0x5f, 0x63, 0x61, 0x63, 0x68, 0x65, 0x2f, 0x37
        /*003f*/ 	.byte	0x66, 0x2f, 0x63, 0x37, 0x66, 0x63, 0x74, 0x33, 0x73, 0x6f, 0x76, 0x6f, 0x77, 0x79, 0x62, 0x6c
        /*004f*/ 	.byte	0x62, 0x34, 0x37, 0x32, 0x6e, 0x6c, 0x66, 0x7a, 0x6f, 0x70, 0x69, 0x77, 0x70, 0x73, 0x6a, 0x35
        /*005f*/ 	.byte	0x36, 0x74, 0x62, 0x37, 0x70, 0x6b, 0x71, 0x67, 0x63, 0x62, 0x37, 0x71, 0x6d, 0x68, 0x79, 0x6a
        /*006f*/ 	.byte	0x37, 0x6f, 0x74, 0x32, 0x69, 0x64, 0x2e, 0x70, 0x79, 0x00
.L_1:


//--------------------- .nv.shared.triton_poi_fused_max_pool2d_with_indices_max_unpool2d_10 --------------------------
	.section	.nv.shared.triton_poi_fused_max_pool2d_with_indices_max_unpool2d_10,"aw",@nobits
	.sectionflags	@""
	.align	16
	.zero		1024


//--------------------- .nv.constant0.triton_poi_fused_max_pool2d_with_indices_max_unpool2d_10 --------------------------
	.section	.nv.constant0.triton_poi_fused_max_pool2d_with_indices_max_unpool2d_10,"a",@progbits
	.sectionflags	@""
	.align	4
.nv.constant0.triton_poi_fused_max_pool2d_with_indices_max_unpool2d_10:
	.zero		556


//--------------------- SYMBOLS --------------------------

	.type		__assertfail,@function
